//
// Generated by NVIDIA NVVM Compiler
//
// Compiler Build ID: CL-36424714
// Cuda compilation tools, release 13.0, V13.0.88
// Based on NVVM 20.0.0
//

.version 9.0
.target sm_100
.address_size 64

	// .globl	test_add

.visible .entry test_add(
	.param .u64 .ptr .align 1 test_add_param_0,
	.param .u64 .ptr .align 1 test_add_param_1,
	.param .u64 .ptr .align 1 test_add_param_2
)
{
	.reg .pred 	%p<9>;
	.reg .b32 	%r<41>;
	.reg .b64 	%rd<7>;

	ld.param.u64 	%rd1, [test_add_param_0];
	ld.param.u64 	%rd2, [test_add_param_1];
	ld.param.u64 	%rd3, [test_add_param_2];
	cvta.to.global.u64 	%rd4, %rd1;
	cvta.to.global.u64 	%rd5, %rd2;
	cvta.to.global.u64 	%rd6, %rd3;
	ld.global.u32 	%r1, [%rd4];
	ld.global.u32 	%r2, [%rd5];
	add.s32 	%r3, %r2, %r1;
	setp.gt.u32 	%p1, %r3, 2130706432;
	add.s32 	%r4, %r3, -2130706433;
	selp.b32 	%r5, %r4, %r3, %p1;
	st.global.u32 	[%rd6], %r5;
	ld.global.u32 	%r6, [%rd4+4];
	ld.global.u32 	%r7, [%rd5+4];
	add.s32 	%r8, %r7, %r6;
	setp.gt.u32 	%p2, %r8, 2130706432;
	add.s32 	%r9, %r8, -2130706433;
	selp.b32 	%r10, %r9, %r8, %p2;
	st.global.u32 	[%rd6+4], %r10;
	ld.global.u32 	%r11, [%rd4+8];
	ld.global.u32 	%r12, [%rd5+8];
	add.s32 	%r13, %r12, %r11;
	setp.gt.u32 	%p3, %r13, 2130706432;
	add.s32 	%r14, %r13, -2130706433;
	selp.b32 	%r15, %r14, %r13, %p3;
	st.global.u32 	[%rd6+8], %r15;
	ld.global.u32 	%r16, [%rd4+12];
	ld.global.u32 	%r17, [%rd5+12];
	add.s32 	%r18, %r17, %r16;
	setp.gt.u32 	%p4, %r18, 2130706432;
	add.s32 	%r19, %r18, -2130706433;
	selp.b32 	%r20, %r19, %r18, %p4;
	st.global.u32 	[%rd6+12], %r20;
	ld.global.u32 	%r21, [%rd4+16];
	ld.global.u32 	%r22, [%rd5+16];
	add.s32 	%r23, %r22, %r21;
	setp.gt.u32 	%p5, %r23, 2130706432;
	add.s32 	%r24, %r23, -2130706433;
	selp.b32 	%r25, %r24, %r23, %p5;
	st.global.u32 	[%rd6+16], %r25;
	ld.global.u32 	%r26, [%rd4+20];
	ld.global.u32 	%r27, [%rd5+20];
	add.s32 	%r28, %r27, %r26;
	setp.gt.u32 	%p6, %r28, 2130706432;
	add.s32 	%r29, %r28, -2130706433;
	selp.b32 	%r30, %r29, %r28, %p6;
	st.global.u32 	[%rd6+20], %r30;
	ld.global.u32 	%r31, [%rd4+24];
	ld.global.u32 	%r32, [%rd5+24];
	add.s32 	%r33, %r32, %r31;
	setp.gt.u32 	%p7, %r33, 2130706432;
	add.s32 	%r34, %r33, -2130706433;
	selp.b32 	%r35, %r34, %r33, %p7;
	st.global.u32 	[%rd6+24], %r35;
	ld.global.u32 	%r36, [%rd4+28];
	ld.global.u32 	%r37, [%rd5+28];
	add.s32 	%r38, %r37, %r36;
	setp.gt.u32 	%p8, %r38, 2130706432;
	add.s32 	%r39, %r38, -2130706433;
	selp.b32 	%r40, %r39, %r38, %p8;
	st.global.u32 	[%rd6+28], %r40;
	ret;

}
	// .globl	test_sub
.visible .entry test_sub(
	.param .u64 .ptr .align 1 test_sub_param_0,
	.param .u64 .ptr .align 1 test_sub_param_1,
	.param .u64 .ptr .align 1 test_sub_param_2
)
{
	.reg .pred 	%p<9>;
	.reg .b32 	%r<41>;
	.reg .b64 	%rd<7>;

	ld.param.u64 	%rd1, [test_sub_param_0];
	ld.param.u64 	%rd2, [test_sub_param_1];
	ld.param.u64 	%rd3, [test_sub_param_2];
	cvta.to.global.u64 	%rd4, %rd1;
	cvta.to.global.u64 	%rd5, %rd2;
	cvta.to.global.u64 	%rd6, %rd3;
	ld.global.u32 	%r1, [%rd4];
	ld.global.u32 	%r2, [%rd5];
	sub.s32 	%r3, %r1, %r2;
	setp.lt.u32 	%p1, %r1, %r2;
	selp.b32 	%r4, 2130706433, 0, %p1;
	add.s32 	%r5, %r3, %r4;
	st.global.u32 	[%rd6], %r5;
	ld.global.u32 	%r6, [%rd4+4];
	ld.global.u32 	%r7, [%rd5+4];
	sub.s32 	%r8, %r6, %r7;
	setp.lt.u32 	%p2, %r6, %r7;
	selp.b32 	%r9, 2130706433, 0, %p2;
	add.s32 	%r10, %r8, %r9;
	st.global.u32 	[%rd6+4], %r10;
	ld.global.u32 	%r11, [%rd4+8];
	ld.global.u32 	%r12, [%rd5+8];
	sub.s32 	%r13, %r11, %r12;
	setp.lt.u32 	%p3, %r11, %r12;
	selp.b32 	%r14, 2130706433, 0, %p3;
	add.s32 	%r15, %r13, %r14;
	st.global.u32 	[%rd6+8], %r15;
	ld.global.u32 	%r16, [%rd4+12];
	ld.global.u32 	%r17, [%rd5+12];
	sub.s32 	%r18, %r16, %r17;
	setp.lt.u32 	%p4, %r16, %r17;
	selp.b32 	%r19, 2130706433, 0, %p4;
	add.s32 	%r20, %r18, %r19;
	st.global.u32 	[%rd6+12], %r20;
	ld.global.u32 	%r21, [%rd4+16];
	ld.global.u32 	%r22, [%rd5+16];
	sub.s32 	%r23, %r21, %r22;
	setp.lt.u32 	%p5, %r21, %r22;
	selp.b32 	%r24, 2130706433, 0, %p5;
	add.s32 	%r25, %r23, %r24;
	st.global.u32 	[%rd6+16], %r25;
	ld.global.u32 	%r26, [%rd4+20];
	ld.global.u32 	%r27, [%rd5+20];
	sub.s32 	%r28, %r26, %r27;
	setp.lt.u32 	%p6, %r26, %r27;
	selp.b32 	%r29, 2130706433, 0, %p6;
	add.s32 	%r30, %r28, %r29;
	st.global.u32 	[%rd6+20], %r30;
	ld.global.u32 	%r31, [%rd4+24];
	ld.global.u32 	%r32, [%rd5+24];
	sub.s32 	%r33, %r31, %r32;
	setp.lt.u32 	%p7, %r31, %r32;
	selp.b32 	%r34, 2130706433, 0, %p7;
	add.s32 	%r35, %r33, %r34;
	st.global.u32 	[%rd6+24], %r35;
	ld.global.u32 	%r36, [%rd4+28];
	ld.global.u32 	%r37, [%rd5+28];
	sub.s32 	%r38, %r36, %r37;
	setp.lt.u32 	%p8, %r36, %r37;
	selp.b32 	%r39, 2130706433, 0, %p8;
	add.s32 	%r40, %r38, %r39;
	st.global.u32 	[%rd6+28], %r40;
	ret;

}
	// .globl	test_mul
.visible .entry test_mul(
	.param .u64 .ptr .align 1 test_mul_param_0,
	.param .u64 .ptr .align 1 test_mul_param_1,
	.param .u64 .ptr .align 1 test_mul_param_2
)
{
	.reg .pred 	%p<42>;
	.reg .b32 	%r<133>;
	.reg .b64 	%rd<90>;

	ld.param.u64 	%rd6, [test_mul_param_0];
	ld.param.u64 	%rd7, [test_mul_param_1];
	ld.param.u64 	%rd8, [test_mul_param_2];
	cvta.to.global.u64 	%rd1, %rd8;
	cvta.to.global.u64 	%rd2, %rd7;
	cvta.to.global.u64 	%rd3, %rd6;
	mov.b32 	%r132, 0;
	st.global.u32 	[%rd1], %r132;
	st.global.u32 	[%rd1+4], %r132;
	st.global.u32 	[%rd1+8], %r132;
	st.global.u32 	[%rd1+12], %r132;
	st.global.u32 	[%rd1+16], %r132;
	st.global.u32 	[%rd1+20], %r132;
	st.global.u32 	[%rd1+24], %r132;
	st.global.u32 	[%rd1+28], %r132;
$L__BB2_1:
	mul.wide.u32 	%rd9, %r132, 4;
	add.s64 	%rd4, %rd3, %rd9;
	ld.global.u32 	%r12, [%rd4];
	ld.global.u32 	%r13, [%rd2];
	mul.wide.u32 	%rd10, %r13, %r12;
	mul.lo.s64 	%rd11, %rd10, 2164260865;
	and.b64  	%rd12, %rd11, 4294967295;
	mul.lo.s64 	%rd13, %rd12, 2130706433;
	sub.s64 	%rd14, %rd10, %rd13;
	setp.lt.u64 	%p1, %rd10, %rd13;
	{ .reg .b32 tmp; mov.b64 {tmp, %r14}, %rd14; }
	selp.b32 	%r15, 2130706433, 0, %p1;
	add.s32 	%r2, %r15, %r14;
	setp.gt.u32 	%p2, %r132, 7;
	add.s64 	%rd5, %rd1, %rd9;
	@%p2 bra 	$L__BB2_3;
	ld.global.u32 	%r23, [%rd5];
	add.s32 	%r24, %r23, %r2;
	setp.gt.u32 	%p5, %r24, 2130706432;
	add.s32 	%r25, %r24, -2130706433;
	selp.b32 	%r26, %r25, %r24, %p5;
	st.global.u32 	[%rd5], %r26;
	bra.uni 	$L__BB2_4;
$L__BB2_3:
	mul.wide.u32 	%rd15, %r2, 100663290;
	mul.wide.u32 	%rd16, %r2, -6;
	and.b64  	%rd17, %rd16, 4294967294;
	mul.lo.s64 	%rd18, %rd17, 2130706433;
	sub.s64 	%rd19, %rd15, %rd18;
	setp.lt.u64 	%p3, %rd15, %rd18;
	{ .reg .b32 tmp; mov.b64 {tmp, %r16}, %rd19; }
	selp.b32 	%r17, 2130706433, 0, %p3;
	add.s32 	%r18, %r17, %r16;
	ld.global.u32 	%r19, [%rd5+-32];
	add.s32 	%r20, %r18, %r19;
	setp.gt.u32 	%p4, %r20, 2130706432;
	add.s32 	%r21, %r20, -2130706433;
	selp.b32 	%r22, %r21, %r20, %p4;
	st.global.u32 	[%rd5+-32], %r22;
$L__BB2_4:
	ld.global.u32 	%r27, [%rd4];
	ld.global.u32 	%r28, [%rd2+4];
	mul.wide.u32 	%rd20, %r28, %r27;
	mul.lo.s64 	%rd21, %rd20, 2164260865;
	and.b64  	%rd22, %rd21, 4294967295;
	mul.lo.s64 	%rd23, %rd22, 2130706433;
	sub.s64 	%rd24, %rd20, %rd23;
	setp.lt.u64 	%p6, %rd20, %rd23;
	{ .reg .b32 tmp; mov.b64 {tmp, %r29}, %rd24; }
	selp.b32 	%r30, 2130706433, 0, %p6;
	add.s32 	%r3, %r30, %r29;
	setp.lt.u32 	%p7, %r132, 7;
	@%p7 bra 	$L__BB2_6;
	mul.wide.u32 	%rd25, %r3, 100663290;
	mul.wide.u32 	%rd26, %r3, -6;
	and.b64  	%rd27, %rd26, 4294967294;
	mul.lo.s64 	%rd28, %rd27, 2130706433;
	sub.s64 	%rd29, %rd25, %rd28;
	setp.lt.u64 	%p8, %rd25, %rd28;
	{ .reg .b32 tmp; mov.b64 {tmp, %r31}, %rd29; }
	selp.b32 	%r32, 2130706433, 0, %p8;
	add.s32 	%r33, %r32, %r31;
	ld.global.u32 	%r34, [%rd5+-28];
	add.s32 	%r35, %r33, %r34;
	setp.gt.u32 	%p9, %r35, 2130706432;
	add.s32 	%r36, %r35, -2130706433;
	selp.b32 	%r37, %r36, %r35, %p9;
	st.global.u32 	[%rd5+-28], %r37;
	bra.uni 	$L__BB2_7;
$L__BB2_6:
	ld.global.u32 	%r38, [%rd5+4];
	add.s32 	%r39, %r38, %r3;
	setp.gt.u32 	%p10, %r39, 2130706432;
	add.s32 	%r40, %r39, -2130706433;
	selp.b32 	%r41, %r40, %r39, %p10;
	st.global.u32 	[%rd5+4], %r41;
$L__BB2_7:
	ld.global.u32 	%r42, [%rd4];
	ld.global.u32 	%r43, [%rd2+8];
	mul.wide.u32 	%rd30, %r43, %r42;
	mul.lo.s64 	%rd31, %rd30, 2164260865;
	and.b64  	%rd32, %rd31, 4294967295;
	mul.lo.s64 	%rd33, %rd32, 2130706433;
	sub.s64 	%rd34, %rd30, %rd33;
	setp.lt.u64 	%p11, %rd30, %rd33;
	{ .reg .b32 tmp; mov.b64 {tmp, %r44}, %rd34; }
	selp.b32 	%r45, 2130706433, 0, %p11;
	add.s32 	%r4, %r45, %r44;
	setp.lt.u32 	%p12, %r132, 6;
	@%p12 bra 	$L__BB2_9;
	mul.wide.u32 	%rd35, %r4, 100663290;
	mul.wide.u32 	%rd36, %r4, -6;
	and.b64  	%rd37, %rd36, 4294967294;
	mul.lo.s64 	%rd38, %rd37, 2130706433;
	sub.s64 	%rd39, %rd35, %rd38;
	setp.lt.u64 	%p13, %rd35, %rd38;
	{ .reg .b32 tmp; mov.b64 {tmp, %r46}, %rd39; }
	selp.b32 	%r47, 2130706433, 0, %p13;
	add.s32 	%r48, %r47, %r46;
	ld.global.u32 	%r49, [%rd5+-24];
	add.s32 	%r50, %r48, %r49;
	setp.gt.u32 	%p14, %r50, 2130706432;
	add.s32 	%r51, %r50, -2130706433;
	selp.b32 	%r52, %r51, %r50, %p14;
	st.global.u32 	[%rd5+-24], %r52;
	bra.uni 	$L__BB2_10;
$L__BB2_9:
	ld.global.u32 	%r53, [%rd5+8];
	add.s32 	%r54, %r53, %r4;
	setp.gt.u32 	%p15, %r54, 2130706432;
	add.s32 	%r55, %r54, -2130706433;
	selp.b32 	%r56, %r55, %r54, %p15;
	st.global.u32 	[%rd5+8], %r56;
$L__BB2_10:
	ld.global.u32 	%r57, [%rd4];
	ld.global.u32 	%r58, [%rd2+12];
	mul.wide.u32 	%rd40, %r58, %r57;
	mul.lo.s64 	%rd41, %rd40, 2164260865;
	and.b64  	%rd42, %rd41, 4294967295;
	mul.lo.s64 	%rd43, %rd42, 2130706433;
	sub.s64 	%rd44, %rd40, %rd43;
	setp.lt.u64 	%p16, %rd40, %rd43;
	{ .reg .b32 tmp; mov.b64 {tmp, %r59}, %rd44; }
	selp.b32 	%r60, 2130706433, 0, %p16;
	add.s32 	%r5, %r60, %r59;
	setp.lt.u32 	%p17, %r132, 5;
	@%p17 bra 	$L__BB2_12;
	mul.wide.u32 	%rd45, %r5, 100663290;
	mul.wide.u32 	%rd46, %r5, -6;
	and.b64  	%rd47, %rd46, 4294967294;
	mul.lo.s64 	%rd48, %rd47, 2130706433;
	sub.s64 	%rd49, %rd45, %rd48;
	setp.lt.u64 	%p18, %rd45, %rd48;
	{ .reg .b32 tmp; mov.b64 {tmp, %r61}, %rd49; }
	selp.b32 	%r62, 2130706433, 0, %p18;
	add.s32 	%r63, %r62, %r61;
	ld.global.u32 	%r64, [%rd5+-20];
	add.s32 	%r65, %r63, %r64;
	setp.gt.u32 	%p19, %r65, 2130706432;
	add.s32 	%r66, %r65, -2130706433;
	selp.b32 	%r67, %r66, %r65, %p19;
	st.global.u32 	[%rd5+-20], %r67;
	bra.uni 	$L__BB2_13;
$L__BB2_12:
	ld.global.u32 	%r68, [%rd5+12];
	add.s32 	%r69, %r68, %r5;
	setp.gt.u32 	%p20, %r69, 2130706432;
	add.s32 	%r70, %r69, -2130706433;
	selp.b32 	%r71, %r70, %r69, %p20;
	st.global.u32 	[%rd5+12], %r71;
$L__BB2_13:
	ld.global.u32 	%r72, [%rd4];
	ld.global.u32 	%r73, [%rd2+16];
	mul.wide.u32 	%rd50, %r73, %r72;
	mul.lo.s64 	%rd51, %rd50, 2164260865;
	and.b64  	%rd52, %rd51, 4294967295;
	mul.lo.s64 	%rd53, %rd52, 2130706433;
	sub.s64 	%rd54, %rd50, %rd53;
	setp.lt.u64 	%p21, %rd50, %rd53;
	{ .reg .b32 tmp; mov.b64 {tmp, %r74}, %rd54; }
	selp.b32 	%r75, 2130706433, 0, %p21;
	add.s32 	%r6, %r75, %r74;
	setp.lt.u32 	%p22, %r132, 4;
	@%p22 bra 	$L__BB2_15;
	mul.wide.u32 	%rd55, %r6, 100663290;
	mul.wide.u32 	%rd56, %r6, -6;
	and.b64  	%rd57, %rd56, 4294967294;
	mul.lo.s64 	%rd58, %rd57, 2130706433;
	sub.s64 	%rd59, %rd55, %rd58;
	setp.lt.u64 	%p23, %rd55, %rd58;
	{ .reg .b32 tmp; mov.b64 {tmp, %r76}, %rd59; }
	selp.b32 	%r77, 2130706433, 0, %p23;
	add.s32 	%r78, %r77, %r76;
	ld.global.u32 	%r79, [%rd5+-16];
	add.s32 	%r80, %r78, %r79;
	setp.gt.u32 	%p24, %r80, 2130706432;
	add.s32 	%r81, %r80, -2130706433;
	selp.b32 	%r82, %r81, %r80, %p24;
	st.global.u32 	[%rd5+-16], %r82;
	bra.uni 	$L__BB2_16;
$L__BB2_15:
	ld.global.u32 	%r83, [%rd5+16];
	add.s32 	%r84, %r83, %r6;
	setp.gt.u32 	%p25, %r84, 2130706432;
	add.s32 	%r85, %r84, -2130706433;
	selp.b32 	%r86, %r85, %r84, %p25;
	st.global.u32 	[%rd5+16], %r86;
$L__BB2_16:
	ld.global.u32 	%r87, [%rd4];
	ld.global.u32 	%r88, [%rd2+20];
	mul.wide.u32 	%rd60, %r88, %r87;
	mul.lo.s64 	%rd61, %rd60, 2164260865;
	and.b64  	%rd62, %rd61, 4294967295;
	mul.lo.s64 	%rd63, %rd62, 2130706433;
	sub.s64 	%rd64, %rd60, %rd63;
	setp.lt.u64 	%p26, %rd60, %rd63;
	{ .reg .b32 tmp; mov.b64 {tmp, %r89}, %rd64; }
	selp.b32 	%r90, 2130706433, 0, %p26;
	add.s32 	%r7, %r90, %r89;
	setp.lt.u32 	%p27, %r132, 3;
	@%p27 bra 	$L__BB2_18;
	mul.wide.u32 	%rd65, %r7, 100663290;
	mul.wide.u32 	%rd66, %r7, -6;
	and.b64  	%rd67, %rd66, 4294967294;
	mul.lo.s64 	%rd68, %rd67, 2130706433;
	sub.s64 	%rd69, %rd65, %rd68;
	setp.lt.u64 	%p28, %rd65, %rd68;
	{ .reg .b32 tmp; mov.b64 {tmp, %r91}, %rd69; }
	selp.b32 	%r92, 2130706433, 0, %p28;
	add.s32 	%r93, %r92, %r91;
	ld.global.u32 	%r94, [%rd5+-12];
	add.s32 	%r95, %r93, %r94;
	setp.gt.u32 	%p29, %r95, 2130706432;
	add.s32 	%r96, %r95, -2130706433;
	selp.b32 	%r97, %r96, %r95, %p29;
	st.global.u32 	[%rd5+-12], %r97;
	bra.uni 	$L__BB2_19;
$L__BB2_18:
	ld.global.u32 	%r98, [%rd5+20];
	add.s32 	%r99, %r98, %r7;
	setp.gt.u32 	%p30, %r99, 2130706432;
	add.s32 	%r100, %r99, -2130706433;
	selp.b32 	%r101, %r100, %r99, %p30;
	st.global.u32 	[%rd5+20], %r101;
$L__BB2_19:
	ld.global.u32 	%r102, [%rd4];
	ld.global.u32 	%r103, [%rd2+24];
	mul.wide.u32 	%rd70, %r103, %r102;
	mul.lo.s64 	%rd71, %rd70, 2164260865;
	and.b64  	%rd72, %rd71, 4294967295;
	mul.lo.s64 	%rd73, %rd72, 2130706433;
	sub.s64 	%rd74, %rd70, %rd73;
	setp.lt.u64 	%p31, %rd70, %rd73;
	{ .reg .b32 tmp; mov.b64 {tmp, %r104}, %rd74; }
	selp.b32 	%r105, 2130706433, 0, %p31;
	add.s32 	%r8, %r105, %r104;
	setp.lt.u32 	%p32, %r132, 2;
	@%p32 bra 	$L__BB2_21;
	mul.wide.u32 	%rd75, %r8, 100663290;
	mul.wide.u32 	%rd76, %r8, -6;
	and.b64  	%rd77, %rd76, 4294967294;
	mul.lo.s64 	%rd78, %rd77, 2130706433;
	sub.s64 	%rd79, %rd75, %rd78;
	setp.lt.u64 	%p33, %rd75, %rd78;
	{ .reg .b32 tmp; mov.b64 {tmp, %r106}, %rd79; }
	selp.b32 	%r107, 2130706433, 0, %p33;
	add.s32 	%r108, %r107, %r106;
	ld.global.u32 	%r109, [%rd5+-8];
	add.s32 	%r110, %r108, %r109;
	setp.gt.u32 	%p34, %r110, 2130706432;
	add.s32 	%r111, %r110, -2130706433;
	selp.b32 	%r112, %r111, %r110, %p34;
	st.global.u32 	[%rd5+-8], %r112;
	bra.uni 	$L__BB2_22;
$L__BB2_21:
	ld.global.u32 	%r113, [%rd5+24];
	add.s32 	%r114, %r113, %r8;
	setp.gt.u32 	%p35, %r114, 2130706432;
	add.s32 	%r115, %r114, -2130706433;
	selp.b32 	%r116, %r115, %r114, %p35;
	st.global.u32 	[%rd5+24], %r116;
$L__BB2_22:
	ld.global.u32 	%r117, [%rd4];
	ld.global.u32 	%r118, [%rd2+28];
	mul.wide.u32 	%rd80, %r118, %r117;
	mul.lo.s64 	%rd81, %rd80, 2164260865;
	and.b64  	%rd82, %rd81, 4294967295;
	mul.lo.s64 	%rd83, %rd82, 2130706433;
	sub.s64 	%rd84, %rd80, %rd83;
	setp.lt.u64 	%p36, %rd80, %rd83;
	{ .reg .b32 tmp; mov.b64 {tmp, %r119}, %rd84; }
	selp.b32 	%r120, 2130706433, 0, %p36;
	add.s32 	%r9, %r120, %r119;
	setp.eq.s32 	%p37, %r132, 0;
	@%p37 bra 	$L__BB2_24;
	mul.wide.u32 	%rd85, %r9, 100663290;
	mul.wide.u32 	%rd86, %r9, -6;
	and.b64  	%rd87, %rd86, 4294967294;
	mul.lo.s64 	%rd88, %rd87, 2130706433;
	sub.s64 	%rd89, %rd85, %rd88;
	setp.lt.u64 	%p38, %rd85, %rd88;
	{ .reg .b32 tmp; mov.b64 {tmp, %r121}, %rd89; }
	selp.b32 	%r122, 2130706433, 0, %p38;
	add.s32 	%r123, %r122, %r121;
	ld.global.u32 	%r124, [%rd5+-4];
	add.s32 	%r125, %r123, %r124;
	setp.gt.u32 	%p39, %r125, 2130706432;
	add.s32 	%r126, %r125, -2130706433;
	selp.b32 	%r127, %r126, %r125, %p39;
	st.global.u32 	[%rd5+-4], %r127;
	bra.uni 	$L__BB2_25;
$L__BB2_24:
	ld.global.u32 	%r128, [%rd1+28];
	add.s32 	%r129, %r128, %r9;
	setp.gt.u32 	%p40, %r129, 2130706432;
	add.s32 	%r130, %r129, -2130706433;
	selp.b32 	%r131, %r130, %r129, %p40;
	st.global.u32 	[%rd1+28], %r131;
$L__BB2_25:
	add.s32 	%r132, %r132, 1;
	setp.ne.s32 	%p41, %r132, 8;
	@%p41 bra 	$L__BB2_1;
	ret;

}


// ===== COMPILED SASS (sm_100) =====

	.target	sm_100

	.elftype	@"ET_EXEC"


//--------------------- .note.nv.tkinfo           --------------------------
	.section	.note.nv.tkinfo,"",@"SHT_NOTE"
	.sectionflags	@"SHF_NOTE_NV_TKINFO"
	.tkinfo
        /*0018*/ 	.word	0x00000002
        /*0030*/ 	.string	""
        /*0030*/ 	.string	"ptxas"
        /*0030*/ 	.string	"Cuda compilation tools, release 13.0, V13.0.88"
        /*0030*/ 	.string	"Build cuda_13.0.r13.0/compiler.36424714_0"
        /*0030*/ 	.string	"-arch sm_100 -m 64 "



//--------------------- .note.nv.cuinfo           --------------------------
	.section	.note.nv.cuinfo,"",@"SHT_NOTE"
	.sectionflags	@"SHF_NOTE_NV_CUINFO"
        /*0018*/ 	.short	0x0002
        /*001a*/ 	.short	0x0064
        /*001c*/ 	.short	0x0082
	.zero		2


//--------------------- .nv.info                  --------------------------
	.section	.nv.info,"",@"SHT_CUDA_INFO"
	.align	4


	//----- nvinfo : EIATTR_REGCOUNT
	.align		4
        /*0000*/ 	.byte	0x04, 0x2f
        /*0002*/ 	.short	(.L_1 - .L_0)
	.align		4
.L_0:
        /*0004*/ 	.word	index@(test_add)
        /*0008*/ 	.word	0x00000010


	//----- nvinfo : EIATTR_FRAME_SIZE
	.align		4
.L_1:
        /*000c*/ 	.byte	0x04, 0x11
        /*000e*/ 	.short	(.L_3 - .L_2)
	.align		4
.L_2:
        /*0010*/ 	.word	index@(test_add)
        /*0014*/ 	.word	0x00000000


	//----- nvinfo : EIATTR_REGCOUNT
	.align		4
.L_3:
        /*0018*/ 	.byte	0x04, 0x2f
        /*001a*/ 	.short	(.L_5 - .L_4)
	.align		4
.L_4:
        /*001c*/ 	.word	index@(test_sub)
        /*0020*/ 	.word	0x00000010


	//----- nvinfo : EIATTR_FRAME_SIZE
	.align		4
.L_5:
        /*0024*/ 	.byte	0x04, 0x11
        /*0026*/ 	.short	(.L_7 - .L_6)
	.align		4
.L_6:
        /*0028*/ 	.word	index@(test_sub)
        /*002c*/ 	.word	0x00000000


	//----- nvinfo : EIATTR_REGCOUNT
	.align		4
.L_7:
        /*0030*/ 	.byte	0x04, 0x2f
        /*0032*/ 	.short	(.L_9 - .L_8)
	.align		4
.L_8:
        /*0034*/ 	.word	index@(test_mul)
        /*0038*/ 	.word	0x0000001a


	//----- nvinfo : EIATTR_FRAME_SIZE
	.align		4
.L_9:
        /*003c*/ 	.byte	0x04, 0x11
        /*003e*/ 	.short	(.L_11 - .L_10)
	.align		4
.L_10:
        /*0040*/ 	.word	index@(test_mul)
        /*0044*/ 	.word	0x00000000


	//----- nvinfo : EIATTR_MIN_STACK_SIZE
	.align		4
.L_11:
        /*0048*/ 	.byte	0x04, 0x12
        /*004a*/ 	.short	(.L_13 - .L_12)
	.align		4
.L_12:
        /*004c*/ 	.word	index@(test_mul)
        /*0050*/ 	.word	0x00000000


	//----- nvinfo : EIATTR_MIN_STACK_SIZE
	.align		4
.L_13:
        /*0054*/ 	.byte	0x04, 0x12
        /*0056*/ 	.short	(.L_15 - .L_14)
	.align		4
.L_14:
        /*0058*/ 	.word	index@(test_sub)
        /*005c*/ 	.word	0x00000000


	//----- nvinfo : EIATTR_MIN_STACK_SIZE
	.align		4
.L_15:
        /*0060*/ 	.byte	0x04, 0x12
        /*0062*/ 	.short	(.L_17 - .L_16)
	.align		4
.L_16:
        /*0064*/ 	.word	index@(test_add)
        /*0068*/ 	.word	0x00000000
.L_17:


//--------------------- .nv.compat                --------------------------
	.section	.nv.compat,"",@"SHT_CUDA_COMPAT_INFO"
	.align	4
        /*0000*/ 	.byte	0x02, 0x09, 0x00, 0x00, 0x02, 0x02, 0x01, 0x00, 0x02, 0x05, 0x05, 0x00, 0x03, 0x07, 0x01, 0x01
        /*0010*/ 	.byte	0x02, 0x03, 0x00, 0x00, 0x02, 0x06, 0x01, 0x00, 0x04, 0x0b, 0x08, 0x00, 0x09, 0x00, 0x00, 0x00
        /*0020*/ 	.byte	0x00, 0x00, 0x00, 0x00


//--------------------- .nv.info.test_mul         --------------------------
	.section	.nv.info.test_mul,"",@"SHT_CUDA_INFO"
	.sectionflags	@""
	.align	4


	//----- nvinfo : EIATTR_CUDA_API_VERSION
	.align		4
        /*0000*/ 	.byte	0x04, 0x37
        /*0002*/ 	.short	(.L_19 - .L_18)
.L_18:
        /*0004*/ 	.word	0x00000082


	//----- nvinfo : EIATTR_KPARAM_INFO
	.align		4
.L_19:
        /*0008*/ 	.byte	0x04, 0x17
        /*000a*/ 	.short	(.L_21 - .L_20)
.L_20:
        /*000c*/ 	.word	0x00000000
        /*0010*/ 	.short	0x0002
        /*0012*/ 	.short	0x0010
        /*0014*/ 	.byte	0x00, 0xf5, 0x21, 0x00


	//----- nvinfo : EIATTR_KPARAM_INFO
	.align		4
.L_21:
        /*0018*/ 	.byte	0x04, 0x17
        /*001a*/ 	.short	(.L_23 - .L_22)
.L_22:
        /*001c*/ 	.word	0x00000000
        /*0020*/ 	.short	0x0001
        /*0022*/ 	.short	0x0008
        /*0024*/ 	.byte	0x00, 0xf5, 0x21, 0x00


	//----- nvinfo : EIATTR_KPARAM_INFO
	.align		4
.L_23:
        /*0028*/ 	.byte	0x04, 0x17
        /*002a*/ 	.short	(.L_25 - .L_24)
.L_24:
        /*002c*/ 	.word	0x00000000
        /*0030*/ 	.short	0x0000
        /*0032*/ 	.short	0x0000
        /*0034*/ 	.byte	0x00, 0xf5, 0x21, 0x00


	//----- nvinfo : EIATTR_SPARSE_MMA_MASK
	.align		4
.L_25:
        /*0038*/ 	.byte	0x03, 0x50
        /*003a*/ 	.short	0x0000


	//----- nvinfo : EIATTR_MAXREG_COUNT
	.align		4
        /*003c*/ 	.byte	0x03, 0x1b
        /*003e*/ 	.short	0x00ff


	//----- nvinfo : EIATTR_MERCURY_ISA_VERSION
	.align		4
        /*0040*/ 	.byte	0x03, 0x5f
        /*0042*/ 	.short	0x0101


	//----- nvinfo : EIATTR_VRC_CTA_INIT_COUNT
	.align		4
        /*0044*/ 	.byte	0x02, 0x4a
	.zero		1
	.zero		1


	//----- nvinfo : EIATTR_EXIT_INSTR_OFFSETS
	.align		4
        /*0048*/ 	.byte	0x04, 0x1c
        /*004a*/ 	.short	(.L_27 - .L_26)


	//   ....[0]....
.L_26:
        /*004c*/ 	.word	0x00001570


	//----- nvinfo : EIATTR_CBANK_PARAM_SIZE
	.align		4
.L_27:
        /*0050*/ 	.byte	0x03, 0x19
        /*0052*/ 	.short	0x0018


	//----- nvinfo : EIATTR_PARAM_CBANK
	.align		4
        /*0054*/ 	.byte	0x04, 0x0a
        /*0056*/ 	.short	(.L_29 - .L_28)
	.align		4
.L_28:
        /*0058*/ 	.word	index@(.nv.constant0.test_mul)
        /*005c*/ 	.short	0x0380
        /*005e*/ 	.short	0x0018


	//----- nvinfo : EIATTR_SW_WAR
	.align		4
.L_29:
        /*0060*/ 	.byte	0x04, 0x36
        /*0062*/ 	.short	(.L_31 - .L_30)
.L_30:
        /*0064*/ 	.word	0x00000008
.L_31:


//--------------------- .nv.info.test_sub         --------------------------
	.section	.nv.info.test_sub,"",@"SHT_CUDA_INFO"
	.sectionflags	@""
	.align	4


	//----- nvinfo : EIATTR_CUDA_API_VERSION
	.align		4
        /*0000*/ 	.byte	0x04, 0x37
        /*0002*/ 	.short	(.L_33 - .L_32)
.L_32:
        /*0004*/ 	.word	0x00000082


	//----- nvinfo : EIATTR_KPARAM_INFO
	.align		4
.L_33:
        /*0008*/ 	.byte	0x04, 0x17
        /*000a*/ 	.short	(.L_35 - .L_34)
.L_34:
        /*000c*/ 	.word	0x00000000
        /*0010*/ 	.short	0x0002
        /*0012*/ 	.short	0x0010
        /*0014*/ 	.byte	0x00, 0xf5, 0x21, 0x00


	//----- nvinfo : EIATTR_KPARAM_INFO
	.align		4
.L_35:
        /*0018*/ 	.byte	0x04, 0x17
        /*001a*/ 	.short	(.L_37 - .L_36)
.L_36:
        /*001c*/ 	.word	0x00000000
        /*0020*/ 	.short	0x0001
        /*0022*/ 	.short	0x0008
        /*0024*/ 	.byte	0x00, 0xf5, 0x21, 0x00


	//----- nvinfo : EIATTR_KPARAM_INFO
	.align		4
.L_37:
        /*0028*/ 	.byte	0x04, 0x17
        /*002a*/ 	.short	(.L_39 - .L_38)
.L_38:
        /*002c*/ 	.word	0x00000000
        /*0030*/ 	.short	0x0000
        /*0032*/ 	.short	0x0000
        /*0034*/ 	.byte	0x00, 0xf5, 0x21, 0x00


	//----- nvinfo : EIATTR_SPARSE_MMA_MASK
	.align		4
.L_39:
        /*0038*/ 	.byte	0x03, 0x50
        /*003a*/ 	.short	0x0000


	//----- nvinfo : EIATTR_MAXREG_COUNT
	.align		4
        /*003c*/ 	.byte	0x03, 0x1b
        /*003e*/ 	.short	0x00ff


	//----- nvinfo : EIATTR_MERCURY_ISA_VERSION
	.align		4
        /*0040*/ 	.byte	0x03, 0x5f
        /*0042*/ 	.short	0x0101


	//----- nvinfo : EIATTR_VRC_CTA_INIT_COUNT
	.align		4
        /*0044*/ 	.byte	0x02, 0x4a
	.zero		1
	.zero		1


	//----- nvinfo : EIATTR_EXIT_INSTR_OFFSETS
	.align		4
        /*0048*/ 	.byte	0x04, 0x1c
        /*004a*/ 	.short	(.L_41 - .L_40)


	//   ....[0]....
.L_40:
        /*004c*/ 	.word	0x000003d0


	//----- nvinfo : EIATTR_CBANK_PARAM_SIZE
	.align		4
.L_41:
        /*0050*/ 	.byte	0x03, 0x19
        /*0052*/ 	.short	0x0018


	//----- nvinfo : EIATTR_PARAM_CBANK
	.align		4
        /*0054*/ 	.byte	0x04, 0x0a
        /*0056*/ 	.short	(.L_43 - .L_42)
	.align		4
.L_42:
        /*0058*/ 	.word	index@(.nv.constant0.test_sub)
        /*005c*/ 	.short	0x0380
        /*005e*/ 	.short	0x0018


	//----- nvinfo : EIATTR_SW_WAR
	.align		4
.L_43:
        /*0060*/ 	.byte	0x04, 0x36
        /*0062*/ 	.short	(.L_45 - .L_44)
.L_44:
        /*0064*/ 	.word	0x00000008
.L_45:


//--------------------- .nv.info.test_add         --------------------------
	.section	.nv.info.test_add,"",@"SHT_CUDA_INFO"
	.sectionflags	@""
	.align	4


	//----- nvinfo : EIATTR_CUDA_API_VERSION
	.align		4
        /*0000*/ 	.byte	0x04, 0x37
        /*0002*/ 	.short	(.L_47 - .L_46)
.L_46:
        /*0004*/ 	.word	0x00000082


	//----- nvinfo : EIATTR_KPARAM_INFO
	.align		4
.L_47:
        /*0008*/ 	.byte	0x04, 0x17
        /*000a*/ 	.short	(.L_49 - .L_48)
.L_48:
        /*000c*/ 	.word	0x00000000
        /*0010*/ 	.short	0x0002
        /*0012*/ 	.short	0x0010
        /*0014*/ 	.byte	0x00, 0xf5, 0x21, 0x00


	//----- nvinfo : EIATTR_KPARAM_INFO
	.align		4
.L_49:
        /*0018*/ 	.byte	0x04, 0x17
        /*001a*/ 	.short	(.L_51 - .L_50)
.L_50:
        /*001c*/ 	.word	0x00000000
        /*0020*/ 	.short	0x0001
        /*0022*/ 	.short	0x0008
        /*0024*/ 	.byte	0x00, 0xf5, 0x21, 0x00


	//----- nvinfo : EIATTR_KPARAM_INFO
	.align		4
.L_51:
        /*0028*/ 	.byte	0x04, 0x17
        /*002a*/ 	.short	(.L_53 - .L_52)
.L_52:
        /*002c*/ 	.word	0x00000000
        /*0030*/ 	.short	0x0000
        /*0032*/ 	.short	0x0000
        /*0034*/ 	.byte	0x00, 0xf5, 0x21, 0x00


	//----- nvinfo : EIATTR_SPARSE_MMA_MASK
	.align		4
.L_53:
        /*0038*/ 	.byte	0x03, 0x50
        /*003a*/ 	.short	0x0000


	//----- nvinfo : EIATTR_MAXREG_COUNT
	.align		4
        /*003c*/ 	.byte	0x03, 0x1b
        /*003e*/ 	.short	0x00ff


	//----- nvinfo : EIATTR_MERCURY_ISA_VERSION
	.align		4
        /*0040*/ 	.byte	0x03, 0x5f
        /*0042*/ 	.short	0x0101


	//----- nvinfo : EIATTR_VRC_CTA_INIT_COUNT
	.align		4
        /*0044*/ 	.byte	0x02, 0x4a
	.zero		1
	.zero		1


	//----- nvinfo : EIATTR_EXIT_INSTR_OFFSETS
	.align		4
        /*0048*/ 	.byte	0x04, 0x1c
        /*004a*/ 	.short	(.L_55 - .L_54)


	//   ....[0]....
.L_54:
        /*004c*/ 	.word	0x00000350


	//----- nvinfo : EIATTR_CBANK_PARAM_SIZE
	.align		4
.L_55:
        /*0050*/ 	.byte	0x03, 0x19
        /*0052*/ 	.short	0x0018


	//----- nvinfo : EIATTR_PARAM_CBANK
	.align		4
        /*0054*/ 	.byte	0x04, 0x0a
        /*0056*/ 	.short	(.L_57 - .L_56)
	.align		4
.L_56:
        /*0058*/ 	.word	index@(.nv.constant0.test_add)
        /*005c*/ 	.short	0x0380
        /*005e*/ 	.short	0x0018


	//----- nvinfo : EIATTR_SW_WAR
	.align		4
.L_57:
        /*0060*/ 	.byte	0x04, 0x36
        /*0062*/ 	.short	(.L_59 - .L_58)
.L_58:
        /*0064*/ 	.word	0x00000008
.L_59:


//--------------------- .nv.callgraph             --------------------------
	.section	.nv.callgraph,"",@"SHT_CUDA_CALLGRAPH"
	.align	4
	.sectionentsize	8
	.align		4
        /*0000*/ 	.word	0x00000000
	.align		4
        /*0004*/ 	.word	0xffffffff
	.align		4
        /*0008*/ 	.word	0x00000000
	.align		4
        /*000c*/ 	.word	0xfffffffe
	.align		4
        /*0010*/ 	.word	0x00000000
	.align		4
        /*0014*/ 	.word	0xfffffffd
	.align		4
        /*0018*/ 	.word	0x00000000
	.align		4
        /*001c*/ 	.word	0xfffffffc


//--------------------- .text.test_mul            --------------------------
	.section	.text.test_mul,"ax",@progbits
	.align	128
        .global         test_mul
        .type           test_mul,@function
        .size           test_mul,(.L_x_4 - test_mul)
        .other          test_mul,@"STO_CUDA_ENTRY STV_DEFAULT"
test_mul:
.text.test_mul:
[----:B------:R-:W-:Y:S08]  /*0000*/  LDC R1, c[0x0][0x37c] ;  /* 0x0000df00ff017b82 */ /* 0x000ff00000000800 */
[----:B------:R-:W0:Y:S01]  /*0010*/  LDC.64 R8, c[0x0][0x390] ;  /* 0x0000e400ff087b82 */ /* 0x000e220000000a00 */
[----:B------:R-:W0:Y:S01]  /*0020*/  LDCU.64 UR4, c[0x0][0x358] ;  /* 0x00006b00ff0477ac */ /* 0x000e220008000a00 */
[----:B------:R-:W-:-:S06]  /*0030*/  IMAD.MOV.U32 R13, RZ, RZ, RZ ;  /* 0x000000ffff0d7224 */ /* 0x000fcc00078e00ff */
[----:B------:R-:W1:Y:S08]  /*0040*/  LDC.64 R2, c[0x0][0x388] ;  /* 0x0000e200ff027b82 */ /* 0x000e700000000a00 */
[----:B------:R-:W2:Y:S01]  /*0050*/  LDC.64 R4, c[0x0][0x380] ;  /* 0x0000e000ff047b82 */ /* 0x000ea20000000a00 */
[----:B0-----:R0:W-:Y:S07]  /*0060*/  STG.E desc[UR4][R8.64], RZ ;  /* 0x000000ff08007986 */ /* 0x0011ee000c101904 */
[----:B------:R-:W3:Y:S01]  /*0070*/  LDC.64 R6, c[0x0][0x390] ;  /* 0x0000e400ff067b82 */ /* 0x000ee20000000a00 */
[----:B------:R0:W-:Y:S04]  /*0080*/  STG.E desc[UR4][R8.64+0x4], RZ ;  /* 0x000004ff08007986 */ /* 0x0001e8000c101904 */
[----:B------:R0:W-:Y:S04]  /*0090*/  STG.E desc[UR4][R8.64+0x8], RZ ;  /* 0x000008ff08007986 */ /* 0x0001e8000c101904 */
[----:B------:R0:W-:Y:S04]  /*00a0*/  STG.E desc[UR4][R8.64+0xc], RZ ;  /* 0x00000cff08007986 */ /* 0x0001e8000c101904 */
[----:B------:R0:W-:Y:S04]  /*00b0*/  STG.E desc[UR4][R8.64+0x10], RZ ;  /* 0x000010ff08007986 */ /* 0x0001e8000c101904 */
[----:B------:R0:W-:Y:S04]  /*00c0*/  STG.E desc[UR4][R8.64+0x14], RZ ;  /* 0x000014ff08007986 */ /* 0x0001e8000c101904 */
[----:B------:R0:W-:Y:S04]  /*00d0*/  STG.E desc[UR4][R8.64+0x18], RZ ;  /* 0x000018ff08007986 */ /* 0x0001e8000c101904 */
[----:B-12---:R0:W-:Y:S02]  /*00e0*/  STG.E desc[UR4][R8.64+0x1c], RZ ;  /* 0x00001cff08007986 */ /* 0x0061e4000c101904 */
.L_x_0:
[C---:B-1----:R-:W-:Y:S01]  /*00f0*/  IMAD.WIDE.U32 R10, R13.reuse, 0x4, R4 ;  /* 0x000000040d0a7825 */ /* 0x042fe200078e0004 */
[----:B------:R-:W2:Y:S04]  /*0100*/  LDG.E R17, desc[UR4][R2.64] ;  /* 0x0000000402117981 */ /* 0x000ea8000c1e1900 */
[----:B------:R-:W2:Y:S01]  /*0110*/  LDG.E R16, desc[UR4][R10.64] ;  /* 0x000000040a107981 */ /* 0x000ea2000c1e1900 */
[C---:B------:R-:W-:Y:S01]  /*0120*/  ISETP.GT.U32.AND P1, PT, R13.reuse, 0x7, PT ;  /* 0x000000070d00780c */ /* 0x040fe20003f24070 */
[----:B0--3--:R-:W-:-:S12]  /*0130*/  IMAD.WIDE.U32 R8, R13, 0x4, R6 ;  /* 0x000000040d087825 */ /* 0x009fd800078e0006 */
[----:B------:R-:W3:Y:S04]  /*0140*/  @!P1 LDG.E R14, desc[UR4][R8.64] ;  /* 0x00000004080e9981 */ /* 0x000ee8000c1e1900 */
[----:B------:R-:W4:Y:S01]  /*0150*/  @P1 LDG.E R12, desc[UR4][R8.64+-0x20] ;  /* 0xffffe004080c1981 */ /* 0x000f22000c1e1900 */
[----:B------:R-:W-:Y:S01]  /*0160*/  IMAD.MOV.U32 R0, RZ, RZ, RZ ;  /* 0x000000ffff007224 */ /* 0x000fe200078e00ff */
[----:B------:R-:W-:Y:S02]  /*0170*/  PLOP3.LUT P4, PT, PT, PT, PT, 0x8, 0x80 ;  /* 0x000000000080781c */ /* 0x000fe40003f8e170 */
[----:B------:R-:W-:Y:S01]  /*0180*/  PLOP3.LUT P3, PT, PT, PT, PT, 0x8, 0x80 ;  /* 0x000000000080781c */ /* 0x000fe20003f6e170 */
[----:B--2---:R-:W-:-:S04]  /*0190*/  IMAD.WIDE.U32 R16, R17, R16, RZ ;  /* 0x0000001011107225 */ /* 0x004fc800078e00ff */
[----:B------:R-:W-:-:S04]  /*01a0*/  IMAD R18, R16, -0x7effffff, RZ ;  /* 0x8100000110127824 */ /* 0x000fc800078e02ff */
[----:B------:R-:W-:-:S04]  /*01b0*/  IMAD.WIDE.U32 R18, R18, 0x7f000001, RZ ;  /* 0x7f00000112127825 */ /* 0x000fc800078e00ff */
[----:B------:R-:W-:Y:S01]  /*01c0*/  IMAD.IADD R15, R19, 0x1, R0 ;  /* 0x00000001130f7824 */ /* 0x000fe200078e0200 */
[CC--:B------:R-:W-:Y:S02]  /*01d0*/  ISETP.GE.U32.AND P0, PT, R16.reuse, R18.reuse, PT ;  /* 0x000000121000720c */ /* 0x0c0fe40003f06070 */
[----:B------:R-:W-:Y:S02]  /*01e0*/  IADD3 RZ, P2, PT, R16, -R18, RZ ;  /* 0x8000001210ff7210 */ /* 0x000fe40007f5e0ff */
[----:B------:R-:W-:-:S03]  /*01f0*/  ISETP.GE.U32.AND.EX P0, PT, R17, R15, PT, P0 ;  /* 0x0000000f1100720c */ /* 0x000fc60003f06100 */
[----:B------:R-:W-:Y:S01]  /*0200*/  IMAD.X R16, R17, 0x1, ~R15, P2 ;  /* 0x0000000111107824 */ /* 0x000fe200010e0e0f */
[----:B------:R-:W-:-:S03]  /*0210*/  PLOP3.LUT P2, PT, PT, PT, PT, 0x8, 0x80 ;  /* 0x000000000080781c */ /* 0x000fc60003f4e170 */
[----:B------:R-:W-:-:S06]  /*0220*/  VIADD R15, R16, 0x7f000001 ;  /* 0x7f000001100f7836 */ /* 0x000fcc0000000000 */
[----:B------:R-:W-:-:S04]  /*0230*/  @P0 IMAD.MOV R15, RZ, RZ, R16 ;  /* 0x000000ffff0f0224 */ /* 0x000fc800078e0210 */
[----:B------:R-:W-:-:S05]  /*0240*/  @P1 IMAD R16, R15, -0x6, RZ ;  /* 0xfffffffa0f101824 */ /* 0x000fca00078e02ff */
[----:B------:R-:W-:Y:S01]  /*0250*/  @P1 LOP3.LUT R18, R16, 0xfffffffe, RZ, 0xc0, !PT ;  /* 0xfffffffe10121812 */ /* 0x000fe200078ec0ff */
[----:B------:R-:W-:-:S04]  /*0260*/  @P1 IMAD.WIDE.U32 R16, R15, 0x5fffffa, RZ ;  /* 0x05fffffa0f101825 */ /* 0x000fc800078e00ff */
[----:B------:R-:W-:-:S04]  /*0270*/  @P1 IMAD.WIDE.U32 R18, R18, 0x7f000001, RZ ;  /* 0x7f00000112121825 */ /* 0x000fc800078e00ff */
[----:B------:R-:W-:Y:S01]  /*0280*/  @P1 IMAD.IADD R19, R19, 0x1, R0 ;  /* 0x0000000113131824 */ /* 0x000fe200078e0200 */
[----:B------:R-:W-:Y:S01]  /*0290*/  @P1 ISETP.GE.U32.AND P0, PT, R16, R18, PT ;  /* 0x000000121000120c */ /* 0x000fe20003f06070 */
[----:B---3--:R-:W-:-:S03]  /*02a0*/  @!P1 IMAD.IADD R15, R15, 0x1, R14 ;  /* 0x000000010f0f9824 */ /* 0x008fc600078e020e */
[----:B------:R-:W-:-:S04]  /*02b0*/  @P1 ISETP.GE.U32.AND.EX P0, PT, R17, R19, PT, P0 ;  /* 0x000000131100120c */ /* 0x000fc80003f06100 */
[----:B------:R-:W-:Y:S02]  /*02c0*/  @P1 PLOP3.LUT P2, PT, P0, PT, PT, 0x80, 0x8 ;  /* 0x000000000008181c */ /* 0x000fe4000074f070 */
[----:B------:R-:W-:-:S05]  /*02d0*/  @P1 IADD3 RZ, P0, PT, R16, -R18, RZ ;  /* 0x8000001210ff1210 */ /* 0x000fca0007f1e0ff */
[----:B------:R-:W-:Y:S01]  /*02e0*/  @P1 IMAD.X R17, R17, 0x1, ~R19, P0 ;  /* 0x0000000111111824 */ /* 0x000fe200000e0e13 */
[----:B------:R-:W-:-:S04]  /*02f0*/  @!P1 ISETP.GT.U32.AND P0, PT, R15, 0x7f000000, PT ;  /* 0x7f0000000f00980c */ /* 0x000fc80003f04070 */
[----:B------:R-:W-:Y:S01]  /*0300*/  @P1 IADD3 R16, PT, PT, R17, 0x7f000001, RZ ;  /* 0x7f00000111101810 */ /* 0x000fe20007ffe0ff */
[----:B------:R-:W-:Y:S01]  /*0310*/  @P2 IMAD.MOV R16, RZ, RZ, R17 ;  /* 0x000000ffff102224 */ /* 0x000fe200078e0211 */
[----:B------:R-:W-:-:S03]  /*0320*/  @!P1 PLOP3.LUT P4, PT, P0, PT, PT, 0x80, 0x8 ;  /* 0x000000000008981c */ /* 0x000fc6000078f070 */
[----:B----4-:R-:W-:-:S05]  /*0330*/  @P1 IMAD.IADD R21, R12, 0x1, R16 ;  /* 0x000000010c151824 */ /* 0x010fca00078e0210 */
[----:B------:R-:W-:-:S04]  /*0340*/  @P1 ISETP.GT.U32.AND P2, PT, R21, 0x7f000000, PT ;  /* 0x7f0000001500180c */ /* 0x000fc80003f44070 */
[----:B------:R-:W-:Y:S01]  /*0350*/  @P1 PLOP3.LUT P3, PT, P2, PT, PT, 0x80, 0x8 ;  /* 0x000000000008181c */ /* 0x000fe2000176f070 */
[----:B------:R-:W-:-:S05]  /*0360*/  @P4 VIADD R15, R15, 0x80ffffff ;  /* 0x80ffffff0f0f4836 */ /* 0x000fca0000000000 */
[----:B------:R0:W-:Y:S07]  /*0370*/  @!P1 STG.E desc[UR4][R8.64], R15 ;  /* 0x0000000f08009986 */ /* 0x0001ee000c101904 */
[----:B------:R-:W-:-:S05]  /*0380*/  @P3 VIADD R21, R21, 0x80ffffff ;  /* 0x80ffffff15153836 */ /* 0x000fca0000000000 */
[----:B------:R1:W-:Y:S04]  /*0390*/  @P1 STG.E desc[UR4][R8.64+-0x20], R21 ;  /* 0xffffe01508001986 */ /* 0x0003e8000c101904 */
[----:B------:R-:W2:Y:S04]  /*03a0*/  LDG.E R16, desc[UR4][R10.64] ;  /* 0x000000040a107981 */ /* 0x000ea8000c1e1900 */
[----:B------:R-:W2:Y:S01]  /*03b0*/  LDG.E R17, desc[UR4][R2.64+0x4] ;  /* 0x0000040402117981 */ /* 0x000ea2000c1e1900 */
[----:B------:R-:W-:-:S13]  /*03c0*/  ISETP.GE.U32.AND P1, PT, R13, 0x7, PT ;  /* 0x000000070d00780c */ /* 0x000fda0003f26070 */
[----:B------:R-:W1:Y:S04]  /*03d0*/  @!P1 LDG.E R14, desc[UR4][R8.64+0x4] ;  /* 0x00000404080e9981 */ /* 0x000e68000c1e1900 */
[----:B------:R-:W3:Y:S01]  /*03e0*/  @P1 LDG.E R12, desc[UR4][R8.64+-0x1c] ;  /* 0xffffe404080c1981 */ /* 0x000ee2000c1e1900 */
[----:B------:R-:W-:Y:S01]  /*03f0*/  IMAD.MOV.U32 R23, RZ, RZ, RZ ;  /* 0x000000ffff177224 */ /* 0x000fe200078e00ff */
[----:B------:R-:W-:Y:S02]  /*0400*/  PLOP3.LUT P3, PT, PT, PT, PT, 0x8, 0x80 ;  /* 0x000000000080781c */ /* 0x000fe40003f6e170 */
[----:B------:R-:W-:Y:S01]  /*0410*/  PLOP3.LUT P4, PT, PT, PT, PT, 0x8, 0x80 ;  /* 0x000000000080781c */ /* 0x000fe20003f8e170 */
[----:B--2---:R-:W-:-:S04]  /*0420*/  IMAD.WIDE.U32 R16, R17, R16, RZ ;  /* 0x0000001011107225 */ /* 0x004fc800078e00ff */
[----:B------:R-:W-:-:S04]  /*0430*/  IMAD R18, R16, -0x7effffff, RZ ;  /* 0x8100000110127824 */ /* 0x000fc800078e02ff */
[----:B------:R-:W-:-:S04]  /*0440*/  IMAD.WIDE.U32 R18, R18, 0x7f000001, RZ ;  /* 0x7f00000112127825 */ /* 0x000fc800078e00ff */
[----:B0-----:R-:W-:Y:S01]  /*0450*/  IMAD.IADD R15, R19, 0x1, R23 ;  /* 0x00000001130f7824 */ /* 0x001fe200078e0217 */
[CC--:B------:R-:W-:Y:S02]  /*0460*/  ISETP.GE.U32.AND P0, PT, R16.reuse, R18.reuse, PT ;  /* 0x000000121000720c */ /* 0x0c0fe40003f06070 */
[----:B------:R-:W-:Y:S02]  /*0470*/  IADD3 RZ, P2, PT, R16, -R18, RZ ;  /* 0x8000001210ff7210 */ /* 0x000fe40007f5e0ff */
[CC--:B------:R-:W-:Y:S02]  /*0480*/  ISETP.GE.U32.AND.EX P0, PT, R17.reuse, R15.reuse, PT, P0 ;  /* 0x0000000f1100720c */ /* 0x0c0fe40003f06100 */
[----:B------:R-:W-:Y:S02]  /*0490*/  IADD3.X R16, PT, PT, R17, ~R15, RZ, P2, !PT ;  /* 0x8000000f11107210 */ /* 0x000fe400017fe4ff */
[----:B------:R-:W-:-:S03]  /*04a0*/  PLOP3.LUT P2, PT, PT, PT, PT, 0x8, 0x80 ;  /* 0x000000000080781c */ /* 0x000fc60003f4e170 */
[----:B------:R-:W-:-:S06]  /*04b0*/  VIADD R15, R16, 0x7f000001 ;  /* 0x7f000001100f7836 */ /* 0x000fcc0000000000 */
[----:B------:R-:W-:-:S04]  /*04c0*/  @P0 IMAD.MOV R15, RZ, RZ, R16 ;  /* 0x000000ffff0f0224 */ /* 0x000fc800078e0210 */
[C---:B------:R-:W-:Y:S02]  /*04d0*/  @P1 IMAD R16, R15.reuse, -0x6, RZ ;  /* 0xfffffffa0f101824 */ /* 0x040fe400078e02ff */
[----:B-1----:R-:W-:-:S03]  /*04e0*/  @!P1 IMAD.IADD R21, R15, 0x1, R14 ;  /* 0x000000010f159824 */ /* 0x002fc600078e020e */
[----:B------:R-:W-:Y:S01]  /*04f0*/  @P1 LOP3.LUT R18, R16, 0xfffffffe, RZ, 0xc0, !PT ;  /* 0xfffffffe10121812 */ /* 0x000fe200078ec0ff */
[----:B------:R-:W-:-:S04]  /*0500*/  @P1 IMAD.WIDE.U32 R16, R15, 0x5fffffa, RZ ;  /* 0x05fffffa0f101825 */ /* 0x000fc800078e00ff */
[----:B------:R-:W-:-:S04]  /*0510*/  @P1 IMAD.WIDE.U32 R18, R18, 0x7f000001, RZ ;  /* 0x7f00000112121825 */ /* 0x000fc800078e00ff */
[----:B------:R-:W-:Y:S01]  /*0520*/  @P1 IMAD.IADD R19, R19, 0x1, R0 ;  /* 0x0000000113131824 */ /* 0x000fe200078e0200 */
[----:B------:R-:W-:-:S04]  /*0530*/  @P1 ISETP.GE.U32.AND P0, PT, R16, R18, PT ;  /* 0x000000121000120c */ /* 0x000fc80003f06070 */
[----:B------:R-:W-:-:S04]  /*0540*/  @P1 ISETP.GE.U32.AND.EX P0, PT, R17, R19, PT, P0 ;  /* 0x000000131100120c */ /* 0x000fc80003f06100 */
[----:B------:R-:W-:Y:S02]  /*0550*/  @P1 PLOP3.LUT P2, PT, P0, PT, PT, 0x80, 0x8 ;  /* 0x000000000008181c */ /* 0x000fe4000074f070 */
[----:B------:R-:W-:-:S05]  /*0560*/  @P1 IADD3 RZ, P0, PT, R16, -R18, RZ ;  /* 0x8000001210ff1210 */ /* 0x000fca0007f1e0ff */
[----:B------:R-:W-:-:S04]  /*0570*/  @P1 IMAD.X R17, R17, 0x1, ~R19, P0 ;  /* 0x0000000111111824 */ /* 0x000fc800000e0e13 */
[----:B------:R-:W-:Y:S02]  /*0580*/  @P1 VIADD R16, R17, 0x7f000001 ;  /* 0x7f00000111101836 */ /* 0x000fe40000000000 */
[----:B------:R-:W-:Y:S01]  /*0590*/  @P2 IMAD.MOV R16, RZ, RZ, R17 ;  /* 0x000000ffff102224 */ /* 0x000fe200078e0211 */
[----:B------:R-:W-:-:S04]  /*05a0*/  @!P1 ISETP.GT.U32.AND P2, PT, R21, 0x7f000000, PT ;  /* 0x7f0000001500980c */ /* 0x000fc80003f44070 */
[----:B---3--:R-:W-:Y:S02]  /*05b0*/  @P1 IADD3 R15, PT, PT, R12, R16, RZ ;  /* 0x000000100c0f1210 */ /* 0x008fe40007ffe0ff */
[----:B------:R-:W-:Y:S02]  /*05c0*/  @!P1 PLOP3.LUT P3, PT, P2, PT, PT, 0x80, 0x8 ;  /* 0x000000000008981c */ /* 0x000fe4000176f070 */
[----:B------:R-:W-:-:S04]  /*05d0*/  @P1 ISETP.GT.U32.AND P0, PT, R15, 0x7f000000, PT ;  /* 0x7f0000000f00180c */ /* 0x000fc80003f04070 */
[----:B------:R-:W-:-:S07]  /*05e0*/  @P1 PLOP3.LUT P4, PT, P0, PT, PT, 0x80, 0x8 ;  /* 0x000000000008181c */ /* 0x000fce000078f070 */
[----:B------:R-:W-:-:S05]  /*05f0*/  @P3 VIADD R21, R21, 0x80ffffff ;  /* 0x80ffffff15153836 */ /* 0x000fca0000000000 */
[----:B------:R-:W-:Y:S01]  /*0600*/  @!P1 STG.E desc[UR4][R8.64+0x4], R21 ;  /* 0x0000041508009986 */ /* 0x000fe2000c101904 */
[----:B------:R-:W-:-:S05]  /*0610*/  @P4 VIADD R15, R15, 0x80ffffff ;  /* 0x80ffffff0f0f4836 */ /* 0x000fca0000000000 */
[----:B------:R0:W-:Y:S04]  /*0620*/  @P1 STG.E desc[UR4][R8.64+-0x1c], R15 ;  /* 0xffffe40f08001986 */ /* 0x0001e8000c101904 */
[----:B------:R-:W2:Y:S04]  /*0630*/  LDG.E R16, desc[UR4][R10.64] ;  /* 0x000000040a107981 */ /* 0x000ea8000c1e1900 */
[----:B------:R-:W2:Y:S01]  /*0640*/  LDG.E R17, desc[UR4][R2.64+0x8] ;  /* 0x0000080402117981 */ /* 0x000ea2000c1e1900 */
[----:B------:R-:W-:-:S13]  /*0650*/  ISETP.GE.U32.AND P1, PT, R13, 0x6, PT ;  /* 0x000000060d00780c */ /* 0x000fda0003f26070 */
[----:B------:R-:W3:Y:S04]  /*0660*/  @!P1 LDG.E R14, desc[UR4][R8.64+0x8] ;  /* 0x00000804080e9981 */ /* 0x000ee8000c1e1900 */
[----:B------:R-:W4:Y:S01]  /*0670*/  @P1 LDG.E R12, desc[UR4][R8.64+-0x18] ;  /* 0xffffe804080c1981 */ /* 0x000f22000c1e1900 */
        /* <DEDUP_REMOVED lines=11> */
[----:B0-----:R-:W-:-:S06]  /*0730*/  VIADD R15, R16, 0x7f000001 ;  /* 0x7f000001100f7836 */ /* 0x001fcc0000000000 */
[----:B------:R-:W-:-:S04]  /*0740*/  @P0 IMAD.MOV R15, RZ, RZ, R16 ;  /* 0x000000ffff0f0224 */ /* 0x000fc800078e0210 */
[C---:B------:R-:W-:Y:S02]  /*0750*/  @P1 IMAD R16, R15.reuse, -0x6, RZ ;  /* 0xfffffffa0f101824 */ /* 0x040fe400078e02ff */
[----:B---3--:R-:W-:-:S03]  /*0760*/  @!P1 IMAD.IADD R21, R15, 0x1, R14 ;  /* 0x000000010f159824 */ /* 0x008fc600078e020e */
[----:B------:R-:W-:Y:S01]  /*0770*/  @P1 LOP3.LUT R18, R16, 0xfffffffe, RZ, 0xc0, !PT ;  /* 0xfffffffe10121812 */ /* 0x000fe200078ec0ff */
[----:B------:R-:W-:-:S04]  /*0780*/  @P1 IMAD.WIDE.U32 R16, R15, 0x5fffffa, RZ ;  /* 0x05fffffa0f101825 */ /* 0x000fc800078e00ff */
[----:B------:R-:W-:-:S04]  /*0790*/  @P1 IMAD.WIDE.U32 R18, R18, 0x7f000001, RZ ;  /* 0x7f00000112121825 */ /* 0x000fc800078e00ff */
[----:B------:R-:W-:Y:S01]  /*07a0*/  @P1 IMAD.IADD R19, R19, 0x1, R0 ;  /* 0x0000000113131824 */ /* 0x000fe200078e0200 */
[----:B------:R-:W-:-:S04]  /*07b0*/  @P1 ISETP.GE.U32.AND P0, PT, R16, R18, PT ;  /* 0x000000121000120c */ /* 0x000fc80003f06070 */
[----:B------:R-:W-:-:S04]  /*07c0*/  @P1 ISETP.GE.U32.AND.EX P0, PT, R17, R19, PT, P0 ;  /* 0x000000131100120c */ /* 0x000fc80003f06100 */
[----:B------:R-:W-:Y:S02]  /*07d0*/  @P1 PLOP3.LUT P2, PT, P0, PT, PT, 0x80, 0x8 ;  /* 0x000000000008181c */ /* 0x000fe4000074f070 */
[----:B------:R-:W-:-:S04]  /*07e0*/  @P1 IADD3 RZ, P0, PT, R16, -R18, RZ ;  /* 0x8000001210ff1210 */ /* 0x000fc80007f1e0ff */
[----:B------:R-:W-:-:S05]  /*07f0*/  @P1 IADD3.X R17, PT, PT, R17, ~R19, RZ, P0, !PT ;  /* 0x8000001311111210 */ /* 0x000fca00007fe4ff */
[----:B------:R-:W-:Y:S02]  /*0800*/  @P1 VIADD R16, R17, 0x7f000001 ;  /* 0x7f00000111101836 */ /* 0x000fe40000000000 */
[----:B------:R-:W-:Y:S01]  /*0810*/  @P2 IMAD.MOV R16, RZ, RZ, R17 ;  /* 0x000000ffff102224 */ /* 0x000fe200078e0211 */
[----:B------:R-:W-:-:S03]  /*0820*/  @!P1 ISETP.GT.U32.AND P2, PT, R21, 0x7f000000, PT ;  /* 0x7f0000001500980c */ /* 0x000fc60003f44070 */
[----:B----4-:R-:W-:Y:S01]  /*0830*/  @P1 IMAD.IADD R15, R12, 0x1, R16 ;  /* 0x000000010c0f1824 */ /* 0x010fe200078e0210 */
[----:B------:R-:W-:-:S04]  /*0840*/  @!P1 PLOP3.LUT P3, PT, P2, PT, PT, 0x80, 0x8 ;  /* 0x000000000008981c */ /* 0x000fc8000176f070 */
[----:B------:R-:W-:-:S04]  /*0850*/  @P1 ISETP.GT.U32.AND P0, PT, R15, 0x7f000000, PT ;  /* 0x7f0000000f00180c */ /* 0x000fc80003f04070 */
[----:B------:R-:W-:-:S05]  /*0860*/  @P1 PLOP3.LUT P4, PT, P0, PT, PT, 0x80, 0x8 ;  /* 0x000000000008181c */ /* 0x000fca000078f070 */
[----:B------:R-:W-:-:S05]  /*0870*/  @P3 VIADD R21, R21, 0x80ffffff ;  /* 0x80ffffff15153836 */ /* 0x000fca0000000000 */
[----:B------:R-:W-:Y:S03]  /*0880*/  @!P1 STG.E desc[UR4][R8.64+0x8], R21 ;  /* 0x0000081508009986 */ /* 0x000fe6000c101904 */
        /* <DEDUP_REMOVED lines=15> */
[CC--:B------:R-:W-:Y:S02]  /*0980*/  ISETP.GE.U32.AND.EX P0, PT, R17.reuse, R19.reuse, PT, P0 ;  /* 0x000000131100720c */ /* 0x0c0fe40003f06100 */
[----:B------:R-:W-:Y:S02]  /*0990*/  IADD3.X R16, PT, PT, R17, ~R19, RZ, P2, !PT ;  /* 0x8000001311107210 */ /* 0x000fe400017fe4ff */
        /* <DEDUP_REMOVED lines=17> */
[----:B----4-:R-:W-:Y:S02]  /*0ab0*/  @P1 IADD3 R15, PT, PT, R12, R16, RZ ;  /* 0x000000100c0f1210 */ /* 0x010fe40007ffe0ff */
        /* <DEDUP_REMOVED lines=124> */
[----:B------:R1:W-:Y:S03]  /*1280*/  @!P1 STG.E desc[UR4][R8.64+0x18], R21 ;  /* 0x0000181508009986 */ /* 0x0003e6000c101904 */
[----:B------:R-:W-:-:S05]  /*1290*/  @P4 VIADD R19, R19, 0x80ffffff ;  /* 0x80ffffff13134836 */ /* 0x000fca0000000000 */
[----:B------:R1:W-:Y:S04]  /*12a0*/  @P1 STG.E desc[UR4][R8.64+-0x8], R19 ;  /* 0xfffff81308001986 */ /* 0x0003e8000c101904 */
[----:B------:R-:W2:Y:S04]  /*12b0*/  LDG.E R14, desc[UR4][R10.64] ;  /* 0x000000040a0e7981 */ /* 0x000ea8000c1e1900 */
[----:B------:R-:W2:Y:S01]  /*12c0*/  LDG.E R15, desc[UR4][R2.64+0x1c] ;  /* 0x00001c04020f7981 */ /* 0x000ea2000c1e1900 */
[----:B------:R-:W-:-:S13]  /*12d0*/  ISETP.NE.AND P1, PT, R13, RZ, PT ;  /* 0x000000ff0d00720c */ /* 0x000fda0003f25270 */
[----:B------:R-:W3:Y:S01]  /*12e0*/  @P1 LDG.E R12, desc[UR4][R8.64+-0x4] ;  /* 0xfffffc04080c1981 */ /* 0x000ee2000c1e1900 */
[----:B--2---:R-:W-:-:S04]  /*12f0*/  IMAD.WIDE.U32 R14, R15, R14, RZ ;  /* 0x0000000e0f0e7225 */ /* 0x004fc800078e00ff */
[----:B------:R-:W-:-:S04]  /*1300*/  IMAD R16, R14, -0x7effffff, RZ ;  /* 0x810000010e107824 */ /* 0x000fc800078e02ff */
[----:B------:R-:W-:-:S05]  /*1310*/  IMAD.WIDE.U32 R16, R16, 0x7f000001, RZ ;  /* 0x7f00000110107825 */ /* 0x000fca00078e00ff */
[----:B------:R-:W-:Y:S02]  /*1320*/  IADD3 R17, PT, PT, R17, R23, RZ ;  /* 0x0000001711117210 */ /* 0x000fe40007ffe0ff */
        /* <DEDUP_REMOVED lines=8> */
[----:B------:R-:W-:-:S05]  /*13b0*/  @P1 LOP3.LUT R10, R10, 0xfffffffe, RZ, 0xc0, !PT ;  /* 0xfffffffe0a0a1812 */ /* 0x000fca00078ec0ff */
        /* <DEDUP_REMOVED lines=8> */
[C---:B------:R-:W-:Y:S02]  /*1440*/  @P1 VIADD R0, R10.reuse, 0x7f000001 ;  /* 0x7f0000010a001836 */ /* 0x040fe40000000000 */
[----:B------:R-:W-:Y:S02]  /*1450*/  @P2 IADD3 R0, PT, PT, R10, RZ, RZ ;  /* 0x000000ff0a002210 */ /* 0x000fe40007ffe0ff */
[----:B------:R-:W0:Y:S01]  /*1460*/  @!P1 LDC.64 R10, c[0x0][0x390] ;  /* 0x0000e400ff0a9b82 */ /* 0x000e220000000a00 */
[----:B------:R-:W-:Y:S02]  /*1470*/  PLOP3.LUT P2, PT, PT, PT, PT, 0x8, 0x80 ;  /* 0x000000000080781c */ /* 0x000fe40003f4e170 */
[----:B---3--:R-:W-:-:S05]  /*1480*/  @P1 IMAD.IADD R15, R12, 0x1, R0 ;  /* 0x000000010c0f1824 */ /* 0x008fca00078e0200 */
[----:B------:R-:W-:-:S04]  /*1490*/  @P1 ISETP.GT.U32.AND P0, PT, R15, 0x7f000000, PT ;  /* 0x7f0000000f00180c */ /* 0x000fc80003f04070 */
[----:B------:R-:W-:-:S13]  /*14a0*/  @P1 PLOP3.LUT P2, PT, P0, PT, PT, 0x80, 0x8 ;  /* 0x000000000008181c */ /* 0x000fda000074f070 */
[----:B------:R-:W-:-:S05]  /*14b0*/  @P2 VIADD R15, R15, 0x80ffffff ;  /* 0x80ffffff0f0f2836 */ /* 0x000fca0000000000 */
[----:B------:R1:W-:Y:S04]  /*14c0*/  @P1 STG.E desc[UR4][R8.64+-0x4], R15 ;  /* 0xfffffc0f08001986 */ /* 0x0003e8000c101904 */
[----:B0-----:R-:W2:Y:S01]  /*14d0*/  @!P1 LDG.E R17, desc[UR4][R10.64+0x1c] ;  /* 0x00001c040a119981 */ /* 0x001ea2000c1e1900 */
[----:B------:R-:W-:Y:S01]  /*14e0*/  PLOP3.LUT P2, PT, PT, PT, PT, 0x8, 0x80 ;  /* 0x000000000080781c */ /* 0x000fe20003f4e170 */
[----:B------:R-:W-:Y:S02]  /*14f0*/  VIADD R13, R13, 0x1 ;  /* 0x000000010d0d7836 */ /* 0x000fe40000000000 */
[----:B--2---:R-:W-:-:S05]  /*1500*/  @!P1 IMAD.IADD R17, R16, 0x1, R17 ;  /* 0x0000000110119824 */ /* 0x004fca00078e0211 */
[----:B------:R-:W-:-:S04]  /*1510*/  @!P1 ISETP.GT.U32.AND P0, PT, R17, 0x7f000000, PT ;  /* 0x7f0000001100980c */ /* 0x000fc80003f04070 */
[----:B------:R-:W-:Y:S02]  /*1520*/  @!P1 PLOP3.LUT P2, PT, P0, PT, PT, 0x80, 0x8 ;  /* 0x000000000008981c */ /* 0x000fe4000074f070 */
[----:B------:R-:W-:-:S11]  /*1530*/  ISETP.NE.AND P0, PT, R13, 0x8, PT ;  /* 0x000000080d00780c */ /* 0x000fd60003f05270 */
[----:B------:R-:W-:-:S05]  /*1540*/  @P2 VIADD R17, R17, 0x80ffffff ;  /* 0x80ffffff11112836 */ /* 0x000fca0000000000 */
[----:B------:R1:W-:Y:S01]  /*1550*/  @!P1 STG.E desc[UR4][R10.64+0x1c], R17 ;  /* 0x00001c110a009986 */ /* 0x0003e2000c101904 */
[----:B------:R-:W-:Y:S05]  /*1560*/  @P0 BRA `(.L_x_0) ;  /* 0xffffffe800e00947 */ /* 0x000fea000383ffff */
[----:B------:R-:W-:Y:S05]  /*1570*/  EXIT ;  /* 0x000000000000794d */ /* 0x000fea0003800000 */
.L_x_1:
[----:B------:R-:W-:-:S00]  /*1580*/  BRA `(.L_x_1) ;  /* 0xfffffffc00fc7947 */ /* 0x000fc0000383ffff */
[----:B------:R-:W-:-:S00]  /*1590*/  NOP ;  /* 0x0000000000007918 */ /* 0x000fc00000000000 */
        /* <DEDUP_REMOVED lines=14> */
.L_x_4:


//--------------------- .text.test_sub            --------------------------
	.section	.text.test_sub,"ax",@progbits
	.align	128
        .global         test_sub
        .type           test_sub,@function
        .size           test_sub,(.L_x_5 - test_sub)
        .other          test_sub,@"STO_CUDA_ENTRY STV_DEFAULT"
test_sub:
.text.test_sub:
[----:B------:R-:W-:Y:S08]  /*0000*/  LDC R1, c[0x0][0x37c] ;  /* 0x0000df00ff017b82 */ /* 0x000ff00000000800 */
[----:B------:R-:W0:Y:S01]  /*0010*/  LDC.64 R6, c[0x0][0x380] ;  /* 0x0000e000ff067b82 */ /* 0x000e220000000a00 */
[----:B------:R-:W0:Y:S07]  /*0020*/  LDCU.64 UR4, c[0x0][0x358] ;  /* 0x00006b00ff0477ac */ /* 0x000e2e0008000a00 */
[----:B------:R-:W1:Y:S01]  /*0030*/  LDC.64 R4, c[0x0][0x388] ;  /* 0x0000e200ff047b82 */ /* 0x000e620000000a00 */
[----:B0-----:R-:W2:Y:S04]  /*0040*/  LDG.E R0, desc[UR4][R6.64] ;  /* 0x0000000406007981 */ /* 0x001ea8000c1e1900 */
[----:B-1----:R-:W2:Y:S03]  /*0050*/  LDG.E R9, desc[UR4][R4.64] ;  /* 0x0000000404097981 */ /* 0x002ea6000c1e1900 */
[----:B------:R-:W0:Y:S01]  /*0060*/  LDC.64 R2, c[0x0][0x390] ;  /* 0x0000e400ff027b82 */ /* 0x000e220000000a00 */
[C---:B--2---:R-:W-:Y:S01]  /*0070*/  ISETP.GE.U32.AND P0, PT, R0.reuse, R9, PT ;  /* 0x000000090000720c */ /* 0x044fe20003f06070 */
[----:B------:R-:W-:-:S04]  /*0080*/  IMAD.IADD R0, R0, 0x1, -R9 ;  /* 0x0000000100007824 */ /* 0x000fc800078e0a09 */
[----:B------:R-:W-:-:S08]  /*0090*/  VIADD R11, R0, 0x7f000001 ;  /* 0x7f000001000b7836 */ /* 0x000fd00000000000 */
[----:B------:R-:W-:-:S05]  /*00a0*/  @P0 IADD3 R11, PT, PT, R0, RZ, RZ ;  /* 0x000000ff000b0210 */ /* 0x000fca0007ffe0ff */
[----:B0-----:R0:W-:Y:S04]  /*00b0*/  STG.E desc[UR4][R2.64], R11 ;  /* 0x0000000b02007986 */ /* 0x0011e8000c101904 */
[----:B------:R-:W2:Y:S04]  /*00c0*/  LDG.E R0, desc[UR4][R6.64+0x4] ;  /* 0x0000040406007981 */ /* 0x000ea8000c1e1900 */
[----:B------:R-:W2:Y:S02]  /*00d0*/  LDG.E R9, desc[UR4][R4.64+0x4] ;  /* 0x0000040404097981 */ /* 0x000ea4000c1e1900 */
[C---:B--2---:R-:W-:Y:S01]  /*00e0*/  ISETP.GE.U32.AND P0, PT, R0.reuse, R9, PT ;  /* 0x000000090000720c */ /* 0x044fe20003f06070 */
[----:B------:R-:W-:-:S04]  /*00f0*/  IMAD.IADD R0, R0, 0x1, -R9 ;  /* 0x0000000100007824 */ /* 0x000fc800078e0a09 */
[----:B------:R-:W-:-:S08]  /*0100*/  VIADD R13, R0, 0x7f000001 ;  /* 0x7f000001000d7836 */ /* 0x000fd00000000000 */
[----:B------:R-:W-:-:S05]  /*0110*/  @P0 IADD3 R13, PT, PT, R0, RZ, RZ ;  /* 0x000000ff000d0210 */ /* 0x000fca0007ffe0ff */
[----:B------:R1:W-:Y:S04]  /*0120*/  STG.E desc[UR4][R2.64+0x4], R13 ;  /* 0x0000040d02007986 */ /* 0x0003e8000c101904 */
[----:B------:R-:W2:Y:S04]  /*0130*/  LDG.E R0, desc[UR4][R6.64+0x8] ;  /* 0x0000080406007981 */ /* 0x000ea8000c1e1900 */
[----:B------:R-:W2:Y:S02]  /*0140*/  LDG.E R9, desc[UR4][R4.64+0x8] ;  /* 0x0000080404097981 */ /* 0x000ea4000c1e1900 */
[C---:B--2---:R-:W-:Y:S01]  /*0150*/  ISETP.GE.U32.AND P0, PT, R0.reuse, R9, PT ;  /* 0x000000090000720c */ /* 0x044fe20003f06070 */
[----:B------:R-:W-:-:S04]  /*0160*/  IMAD.IADD R0, R0, 0x1, -R9 ;  /* 0x0000000100007824 */ /* 0x000fc800078e0a09 */
[----:B0-----:R-:W-:-:S08]  /*0170*/  VIADD R11, R0, 0x7f000001 ;  /* 0x7f000001000b7836 */ /* 0x001fd00000000000 */
[----:B------:R-:W-:-:S05]  /*0180*/  @P0 IADD3 R11, PT, PT, R0, RZ, RZ ;  /* 0x000000ff000b0210 */ /* 0x000fca0007ffe0ff */
[----:B------:R0:W-:Y:S04]  /*0190*/  STG.E desc[UR4][R2.64+0x8], R11 ;  /* 0x0000080b02007986 */ /* 0x0001e8000c101904 */
[----:B------:R-:W2:Y:S04]  /*01a0*/  LDG.E R0, desc[UR4][R6.64+0xc] ;  /* 0x00000c0406007981 */ /* 0x000ea8000c1e1900 */
[----:B------:R-:W2:Y:S02]  /*01b0*/  LDG.E R9, desc[UR4][R4.64+0xc] ;  /* 0x00000c0404097981 */ /* 0x000ea4000c1e1900 */
[C---:B--2---:R-:W-:Y:S01]  /*01c0*/  ISETP.GE.U32.AND P0, PT, R0.reuse, R9, PT ;  /* 0x000000090000720c */ /* 0x044fe20003f06070 */
[----:B------:R-:W-:-:S04]  /*01d0*/  IMAD.IADD R0, R0, 0x1, -R9 ;  /* 0x0000000100007824 */ /* 0x000fc800078e0a09 */
[----:B-1----:R-:W-:-:S08]  /*01e0*/  VIADD R13, R0, 0x7f000001 ;  /* 0x7f000001000d7836 */ /* 0x002fd00000000000 */
        /* <DEDUP_REMOVED lines=15> */
[----:B------:R-:W-:Y:S04]  /*02e0*/  STG.E desc[UR4][R2.64+0x14], R13 ;  /* 0x0000140d02007986 */ /* 0x000fe8000c101904 */
[----:B------:R-:W2:Y:S04]  /*02f0*/  LDG.E R0, desc[UR4][R6.64+0x18] ;  /* 0x0000180406007981 */ /* 0x000ea8000c1e1900 */
[----:B------:R-:W2:Y:S02]  /*0300*/  LDG.E R9, desc[UR4][R4.64+0x18] ;  /* 0x0000180404097981 */ /* 0x000ea4000c1e1900 */
[C---:B--2---:R-:W-:Y:S01]  /*0310*/  ISETP.GE.U32.AND P0, PT, R0.reuse, R9, PT ;  /* 0x000000090000720c */ /* 0x044fe20003f06070 */
[----:B------:R-:W-:-:S05]  /*0320*/  IMAD.IADD R0, R0, 0x1, -R9 ;  /* 0x0000000100007824 */ /* 0x000fca00078e0a09 */
[----:B0-----:R-:W-:-:S07]  /*0330*/  IADD3 R11, PT, PT, R0, 0x7f000001, RZ ;  /* 0x7f000001000b7810 */ /* 0x001fce0007ffe0ff */
[----:B------:R-:W-:-:S05]  /*0340*/  @P0 IMAD.MOV R11, RZ, RZ, R0 ;  /* 0x000000ffff0b0224 */ /* 0x000fca00078e0200 */
[----:B------:R-:W-:Y:S04]  /*0350*/  STG.E desc[UR4][R2.64+0x18], R11 ;  /* 0x0000180b02007986 */ /* 0x000fe8000c101904 */
[----:B------:R-:W2:Y:S04]  /*0360*/  LDG.E R0, desc[UR4][R6.64+0x1c] ;  /* 0x00001c0406007981 */ /* 0x000ea8000c1e1900 */
[----:B------:R-:W2:Y:S02]  /*0370*/  LDG.E R9, desc[UR4][R4.64+0x1c] ;  /* 0x00001c0404097981 */ /* 0x000ea4000c1e1900 */
[----:B--2---:R-:W-:-:S02]  /*0380*/  ISETP.GE.U32.AND P0, PT, R0, R9, PT ;  /* 0x000000090000720c */ /* 0x004fc40003f06070 */
[----:B------:R-:W-:-:S05]  /*0390*/  IADD3 R0, PT, PT, R0, -R9, RZ ;  /* 0x8000000900007210 */ /* 0x000fca0007ffe0ff */
[----:B------:R-:W-:-:S06]  /*03a0*/  VIADD R9, R0, 0x7f000001 ;  /* 0x7f00000100097836 */ /* 0x000fcc0000000000 */
[----:B------:R-:W-:-:S05]  /*03b0*/  @P0 IADD3 R9, PT, PT, R0, RZ, RZ ;  /* 0x000000ff00090210 */ /* 0x000fca0007ffe0ff */
[----:B------:R-:W-:Y:S01]  /*03c0*/  STG.E desc[UR4][R2.64+0x1c], R9 ;  /* 0x00001c0902007986 */ /* 0x000fe2000c101904 */
[----:B------:R-:W-:Y:S05]  /*03d0*/  EXIT ;  /* 0x000000000000794d */ /* 0x000fea0003800000 */
.L_x_2:
        /* <DEDUP_REMOVED lines=10> */
.L_x_5:


//--------------------- .text.test_add            --------------------------
	.section	.text.test_add,"ax",@progbits
	.align	128
        .global         test_add
        .type           test_add,@function
        .size           test_add,(.L_x_6 - test_add)
        .other          test_add,@"STO_CUDA_ENTRY STV_DEFAULT"
test_add:
.text.test_add:
[----:B------:R-:W-:Y:S08]  /*0000*/  LDC R1, c[0x0][0x37c] ;  /* 0x0000df00ff017b82 */ /* 0x000ff00000000800 */
[----:B------:R-:W0:Y:S01]  /*0010*/  LDC.64 R6, c[0x0][0x380] ;  /* 0x0000e000ff067b82 */ /* 0x000e220000000a00 */
[----:B------:R-:W0:Y:S07]  /*0020*/  LDCU.64 UR4, c[0x0][0x358] ;  /* 0x00006b00ff0477ac */ /* 0x000e2e0008000a00 */
[----:B------:R-:W1:Y:S01]  /*0030*/  LDC.64 R4, c[0x0][0x388] ;  /* 0x0000e200ff047b82 */ /* 0x000e620000000a00 */
[----:B0-----:R-:W2:Y:S04]  /*0040*/  LDG.E R0, desc[UR4][R6.64] ;  /* 0x0000000406007981 */ /* 0x001ea8000c1e1900 */
[----:B-1----:R-:W2:Y:S03]  /*0050*/  LDG.E R9, desc[UR4][R4.64] ;  /* 0x0000000404097981 */ /* 0x002ea6000c1e1900 */
[----:B------:R-:W0:Y:S01]  /*0060*/  LDC.64 R2, c[0x0][0x390] ;  /* 0x0000e400ff027b82 */ /* 0x000e220000000a00 */
[----:B--2---:R-:W-:-:S05]  /*0070*/  IMAD.IADD R9, R0, 0x1, R9 ;  /* 0x0000000100097824 */ /* 0x004fca00078e0209 */
[----:B------:R-:W-:-:S13]  /*0080*/  ISETP.GT.U32.AND P0, PT, R9, 0x7f000000, PT ;  /* 0x7f0000000900780c */ /* 0x000fda0003f04070 */
[----:B------:R-:W-:-:S05]  /*0090*/  @P0 VIADD R9, R9, 0x80ffffff ;  /* 0x80ffffff09090836 */ /* 0x000fca0000000000 */
[----:B0-----:R0:W-:Y:S04]  /*00a0*/  STG.E desc[UR4][R2.64], R9 ;  /* 0x0000000902007986 */ /* 0x0011e8000c101904 */
[----:B------:R-:W2:Y:S04]  /*00b0*/  LDG.E R0, desc[UR4][R6.64+0x4] ;  /* 0x0000040406007981 */ /* 0x000ea8000c1e1900 */
[----:B------:R-:W2:Y:S02]  /*00c0*/  LDG.E R11, desc[UR4][R4.64+0x4] ;  /* 0x00000404040b7981 */ /* 0x000ea4000c1e1900 */
[----:B--2---:R-:W-:-:S05]  /*00d0*/  IMAD.IADD R11, R0, 0x1, R11 ;  /* 0x00000001000b7824 */ /* 0x004fca00078e020b */
[----:B------:R-:W-:-:S13]  /*00e0*/  ISETP.GT.U32.AND P0, PT, R11, 0x7f000000, PT ;  /* 0x7f0000000b00780c */ /* 0x000fda0003f04070 */
[----:B------:R-:W-:-:S05]  /*00f0*/  @P0 IADD3 R11, PT, PT, R11, -0x7f000001, RZ ;  /* 0x80ffffff0b0b0810 */ /* 0x000fca0007ffe0ff */
[----:B------:R1:W-:Y:S04]  /*0100*/  STG.E desc[UR4][R2.64+0x4], R11 ;  /* 0x0000040b02007986 */ /* 0x0003e8000c101904 */
[----:B------:R-:W2:Y:S04]  /*0110*/  LDG.E R0, desc[UR4][R6.64+0x8] ;  /* 0x0000080406007981 */ /* 0x000ea8000c1e1900 */
[----:B------:R-:W2:Y:S02]  /*0120*/  LDG.E R13, desc[UR4][R4.64+0x8] ;  /* 0x00000804040d7981 */ /* 0x000ea4000c1e1900 */
[----:B--2---:R-:W-:-:S05]  /*0130*/  IMAD.IADD R13, R0, 0x1, R13 ;  /* 0x00000001000d7824 */ /* 0x004fca00078e020d */
[----:B------:R-:W-:-:S13]  /*0140*/  ISETP.GT.U32.AND P0, PT, R13, 0x7f000000, PT ;  /* 0x7f0000000d00780c */ /* 0x000fda0003f04070 */
[----:B------:R-:W-:-:S05]  /*0150*/  @P0 VIADD R13, R13, 0x80ffffff ;  /* 0x80ffffff0d0d0836 */ /* 0x000fca0000000000 */
[----:B------:R2:W-:Y:S04]  /*0160*/  STG.E desc[UR4][R2.64+0x8], R13 ;  /* 0x0000080d02007986 */ /* 0x0005e8000c101904 */
[----:B------:R-:W3:Y:S04]  /*0170*/  LDG.E R0, desc[UR4][R6.64+0xc] ;  /* 0x00000c0406007981 */ /* 0x000ee8000c1e1900 */
[----:B0-----:R-:W3:Y:S02]  /*0180*/  LDG.E R9, desc[UR4][R4.64+0xc] ;  /* 0x00000c0404097981 */ /* 0x001ee4000c1e1900 */
[----:B---3--:R-:W-:-:S04]  /*0190*/  IADD3 R9, PT, PT, R0, R9, RZ ;  /* 0x0000000900097210 */ /* 0x008fc80007ffe0ff */
[----:B------:R-:W-:-:S13]  /*01a0*/  ISETP.GT.U32.AND P0, PT, R9, 0x7f000000, PT ;  /* 0x7f0000000900780c */ /* 0x000fda0003f04070 */
[----:B------:R-:W-:-:S05]  /*01b0*/  @P0 VIADD R9, R9, 0x80ffffff ;  /* 0x80ffffff09090836 */ /* 0x000fca0000000000 */
[----:B------:R0:W-:Y:S04]  /*01c0*/  STG.E desc[UR4][R2.64+0xc], R9 ;  /* 0x00000c0902007986 */ /* 0x0001e8000c101904 */
[----:B------:R-:W3:Y:S04]  /*01d0*/  LDG.E R0, desc[UR4][R6.64+0x10] ;  /* 0x0000100406007981 */ /* 0x000ee8000c1e1900 */
[----:B-1----:R-:W3:Y:S02]  /*01e0*/  LDG.E R11, desc[UR4][R4.64+0x10] ;  /* 0x00001004040b7981 */ /* 0x002ee4000c1e1900 */
[----:B---3--:R-:W-:-:S05]  /*01f0*/  IMAD.IADD R11, R0, 0x1, R11 ;  /* 0x00000001000b7824 */ /* 0x008fca00078e020b */
[----:B------:R-:W-:-:S13]  /*0200*/  ISETP.GT.U32.AND P0, PT, R11, 0x7f000000, PT ;  /* 0x7f0000000b00780c */ /* 0x000fda0003f04070 */
[----:B------:R-:W-:-:S05]  /*0210*/  @P0 IADD3 R11, PT, PT, R11, -0x7f000001, RZ ;  /* 0x80ffffff0b0b0810 */ /* 0x000fca0007ffe0ff */
[----:B------:R1:W-:Y:S04]  /*0220*/  STG.E desc[UR4][R2.64+0x10], R11 ;  /* 0x0000100b02007986 */ /* 0x0003e8000c101904 */
[----:B------:R-:W3:Y:S04]  /*0230*/  LDG.E R0, desc[UR4][R6.64+0x14] ;  /* 0x0000140406007981 */ /* 0x000ee8000c1e1900 */
[----:B--2---:R-:W3:Y:S02]  /*0240*/  LDG.E R13, desc[UR4][R4.64+0x14] ;  /* 0x00001404040d7981 */ /* 0x004ee4000c1e1900 */
[----:B---3--:R-:W-:-:S05]  /*0250*/  IMAD.IADD R13, R0, 0x1, R13 ;  /* 0x00000001000d7824 */ /* 0x008fca00078e020d */
[----:B------:R-:W-:-:S13]  /*0260*/  ISETP.GT.U32.AND P0, PT, R13, 0x7f000000, PT ;  /* 0x7f0000000d00780c */ /* 0x000fda0003f04070 */
[----:B------:R-:W-:-:S05]  /*0270*/  @P0 VIADD R13, R13, 0x80ffffff ;  /* 0x80ffffff0d0d0836 */ /* 0x000fca0000000000 */
[----:B------:R-:W-:Y:S04]  /*0280*/  STG.E desc[UR4][R2.64+0x14], R13 ;  /* 0x0000140d02007986 */ /* 0x000fe8000c101904 */
[----:B------:R-:W2:Y:S04]  /*0290*/  LDG.E R0, desc[UR4][R6.64+0x18] ;  /* 0x0000180406007981 */ /* 0x000ea8000c1e1900 */
[----:B0-----:R-:W2:Y:S02]  /*02a0*/  LDG.E R9, desc[UR4][R4.64+0x18] ;  /* 0x0000180404097981 */ /* 0x001ea4000c1e1900 */
[----:B--2---:R-:W-:-:S04]  /*02b0*/  IADD3 R9, PT, PT, R0, R9, RZ ;  /* 0x0000000900097210 */ /* 0x004fc80007ffe0ff */
[----:B------:R-:W-:-:S13]  /*02c0*/  ISETP.GT.U32.AND P0, PT, R9, 0x7f000000, PT ;  /* 0x7f0000000900780c */ /* 0x000fda0003f04070 */
[----:B------:R-:W-:-:S05]  /*02d0*/  @P0 VIADD R9, R9, 0x80ffffff ;  /* 0x80ffffff09090836 */ /* 0x000fca0000000000 */
[----:B------:R-:W-:Y:S04]  /*02e0*/  STG.E desc[UR4][R2.64+0x18], R9 ;  /* 0x0000180902007986 */ /* 0x000fe8000c101904 */
[----:B------:R-:W2:Y:S04]  /*02f0*/  LDG.E R0, desc[UR4][R6.64+0x1c] ;  /* 0x00001c0406007981 */ /* 0x000ea8000c1e1900 */
[----:B-1----:R-:W2:Y:S02]  /*0300*/  LDG.E R11, desc[UR4][R4.64+0x1c] ;  /* 0x00001c04040b7981 */ /* 0x002ea4000c1e1900 */
[----:B--2---:R-:W-:-:S05]  /*0310*/  IMAD.IADD R11, R0, 0x1, R11 ;  /* 0x00000001000b7824 */ /* 0x004fca00078e020b */
[----:B------:R-:W-:-:S13]  /*0320*/  ISETP.GT.U32.AND P0, PT, R11, 0x7f000000, PT ;  /* 0x7f0000000b00780c */ /* 0x000fda0003f04070 */
[----:B------:R-:W-:-:S05]  /*0330*/  @P0 IADD3 R11, PT, PT, R11, -0x7f000001, RZ ;  /* 0x80ffffff0b0b0810 */ /* 0x000fca0007ffe0ff */
[----:B------:R-:W-:Y:S01]  /*0340*/  STG.E desc[UR4][R2.64+0x1c], R11 ;  /* 0x00001c0b02007986 */ /* 0x000fe2000c101904 */
[----:B------:R-:W-:Y:S05]  /*0350*/  EXIT ;  /* 0x000000000000794d */ /* 0x000fea0003800000 */
.L_x_3:
        /* <DEDUP_REMOVED lines=10> */
.L_x_6:


//--------------------- .nv.shared.reserved.0     --------------------------
	.section	.nv.shared.reserved.0,"aw",@nobits
	.weak		__nv_reservedSMEM_offset_0_alias
	.size		__nv_reservedSMEM_offset_0_alias, 0, 64
	.other		__nv_reservedSMEM_offset_0_alias,@"STO_CUDA_RESERVED_SHARED STV_DEFAULT"
__nv_reservedSMEM_offset_0_alias:
	.zero		0
	.zero		64


//--------------------- .nv.constant0.test_mul    --------------------------
	.section	.nv.constant0.test_mul,"a",@progbits
	.sectionflags	@""
	.align	4
.nv.constant0.test_mul:
	.zero		920


//--------------------- .nv.constant0.test_sub    --------------------------
	.section	.nv.constant0.test_sub,"a",@progbits
	.sectionflags	@""
	.align	4
.nv.constant0.test_sub:
	.zero		920


//--------------------- .nv.constant0.test_add    --------------------------
	.section	.nv.constant0.test_add,"a",@progbits
	.sectionflags	@""
	.align	4
.nv.constant0.test_add:
	.zero		920


//--------------------- SYMBOLS --------------------------

	.type		.nv.reservedSmem.offset0,@object
	.size		.nv.reservedSmem.offset0,0x4
